//
// Generated by NVIDIA NVVM Compiler
//
// Compiler Build ID: CL-36424714
// Cuda compilation tools, release 13.0, V13.0.88
// Based on NVVM 20.0.0
//

.version 9.0
.target sm_100
.address_size 64

	// .globl	_Z8myKernelv
.extern .func  (.param .b32 func_retval0) vprintf
(
	.param .b64 vprintf_param_0,
	.param .b64 vprintf_param_1
)
;
.global .align 1 .b8 $str[14] = {72, 101, 108, 108, 111, 32, 87, 111, 114, 108, 100, 33, 10};

.visible .entry _Z8myKernelv()
{
	.reg .b32 	%r<3>;
	.reg .b64 	%rd<3>;

	mov.u64 	%rd1, $str;
	cvta.global.u64 	%rd2, %rd1;
	{ // callseq 0, 0
	.param .b64 param0;
	st.param.b64 	[param0], %rd2;
	.param .b64 param1;
	st.param.b64 	[param1], 0;
	.param .b32 retval0;
	call.uni (retval0), 
	vprintf, 
	(
	param0, 
	param1
	);
	ld.param.b32 	%r1, [retval0];
	} // callseq 0
	ret;

}


// ===== COMPILED SASS (sm_100) =====

	.target	sm_100

	.elftype	@"ET_EXEC"


//--------------------- .note.nv.tkinfo           --------------------------
	.section	.note.nv.tkinfo,"",@"SHT_NOTE"
	.sectionflags	@"SHF_NOTE_NV_TKINFO"
	.tkinfo
        /*0018*/ 	.word	0x00000002
        /*0030*/ 	.string	""
        /*0030*/ 	.string	"ptxas"
        /*0030*/ 	.string	"Cuda compilation tools, release 13.0, V13.0.88"
        /*0030*/ 	.string	"Build cuda_13.0.r13.0/compiler.36424714_0"
        /*0030*/ 	.string	"-arch sm_100 -m 64 "



//--------------------- .note.nv.cuinfo           --------------------------
	.section	.note.nv.cuinfo,"",@"SHT_NOTE"
	.sectionflags	@"SHF_NOTE_NV_CUINFO"
        /*0018*/ 	.short	0x0002
        /*001a*/ 	.short	0x0064
        /*001c*/ 	.short	0x0082
	.zero		2


//--------------------- .nv.info                  --------------------------
	.section	.nv.info,"",@"SHT_CUDA_INFO"
	.align	4


	//----- nvinfo : EIATTR_REGCOUNT
	.align		4
        /*0000*/ 	.byte	0x04, 0x2f
        /*0002*/ 	.short	(.L_2 - .L_1)
	.align		4
.L_1:
        /*0004*/ 	.word	index@(_Z8myKernelv)
        /*0008*/ 	.word	0x00000018


	//----- nvinfo : EIATTR_FRAME_SIZE
	.align		4
.L_2:
        /*000c*/ 	.byte	0x04, 0x11
        /*000e*/ 	.short	(.L_4 - .L_3)
	.align		4
.L_3:
        /*0010*/ 	.word	index@(_Z8myKernelv)
        /*0014*/ 	.word	0x00000000


	//----- nvinfo : EIATTR_MIN_STACK_SIZE
	.align		4
.L_4:
        /*0018*/ 	.byte	0x04, 0x12
        /*001a*/ 	.short	(.L_6 - .L_5)
	.align		4
.L_5:
        /*001c*/ 	.word	index@(_Z8myKernelv)
        /*0020*/ 	.word	0x00000000
.L_6:


//--------------------- .nv.compat                --------------------------
	.section	.nv.compat,"",@"SHT_CUDA_COMPAT_INFO"
	.align	4
        /*0000*/ 	.byte	0x02, 0x09, 0x00, 0x00, 0x02, 0x02, 0x01, 0x00, 0x02, 0x05, 0x05, 0x00, 0x03, 0x07, 0x01, 0x01
        /*0010*/ 	.byte	0x02, 0x03, 0x00, 0x00, 0x02, 0x06, 0x01, 0x00, 0x04, 0x0b, 0x08, 0x00, 0x09, 0x00, 0x00, 0x00
        /*0020*/ 	.byte	0x00, 0x00, 0x00, 0x00


//--------------------- .nv.info._Z8myKernelv     --------------------------
	.section	.nv.info._Z8myKernelv,"",@"SHT_CUDA_INFO"
	.sectionflags	@""
	.align	4


	//----- nvinfo : EIATTR_CUDA_API_VERSION
	.align		4
        /*0000*/ 	.byte	0x04, 0x37
        /*0002*/ 	.short	(.L_8 - .L_7)
.L_7:
        /*0004*/ 	.word	0x00000082


	//----- nvinfo : EIATTR_SPARSE_MMA_MASK
	.align		4
.L_8:
        /*0008*/ 	.byte	0x03, 0x50
        /*000a*/ 	.short	0x0000


	//----- nvinfo : EIATTR_MAXREG_COUNT
	.align		4
        /*000c*/ 	.byte	0x03, 0x1b
        /*000e*/ 	.short	0x00ff


	//----- nvinfo : EIATTR_EXTERNS
	.align		4
        /*0010*/ 	.byte	0x04, 0x0f
        /*0012*/ 	.short	(.L_10 - .L_9)


	//   ....[0]....
	.align		4
.L_9:
        /*0014*/ 	.word	index@(vprintf)


	//----- nvinfo : EIATTR_MERCURY_ISA_VERSION
	.align		4
.L_10:
        /*0018*/ 	.byte	0x03, 0x5f
        /*001a*/ 	.short	0x0101


	//----- nvinfo : EIATTR_VRC_CTA_INIT_COUNT
	.align		4
        /*001c*/ 	.byte	0x02, 0x4a
	.zero		1
	.zero		1


	//----- nvinfo : EIATTR_SYSCALL_OFFSETS
	.align		4
        /*0020*/ 	.byte	0x04, 0x46
        /*0022*/ 	.short	(.L_12 - .L_11)


	//   ....[0]....
.L_11:
        /*0024*/ 	.word	0x00000080


	//----- nvinfo : EIATTR_EXIT_INSTR_OFFSETS
	.align		4
.L_12:
        /*0028*/ 	.byte	0x04, 0x1c
        /*002a*/ 	.short	(.L_14 - .L_13)


	//   ....[0]....
.L_13:
        /*002c*/ 	.word	0x00000090


	//----- nvinfo : EIATTR_SW_WAR
	.align		4
.L_14:
        /*0030*/ 	.byte	0x04, 0x36
        /*0032*/ 	.short	(.L_16 - .L_15)
.L_15:
        /*0034*/ 	.word	0x00000008
.L_16:


//--------------------- .nv.callgraph             --------------------------
	.section	.nv.callgraph,"",@"SHT_CUDA_CALLGRAPH"
	.align	4
	.sectionentsize	8
	.align		4
        /*0000*/ 	.word	0x00000000
	.align		4
        /*0004*/ 	.word	0xffffffff
	.align		4
        /*0008*/ 	.word	index@(_Z8myKernelv)
	.align		4
        /*000c*/ 	.word	index@(vprintf)
	.align		4
        /*0010*/ 	.word	0x00000000
	.align		4
        /*0014*/ 	.word	0xfffffffe
	.align		4
        /*0018*/ 	.word	0x00000000
	.align		4
        /*001c*/ 	.word	0xfffffffd
	.align		4
        /*0020*/ 	.word	0x00000000
	.align		4
        /*0024*/ 	.word	0xfffffffc


//--------------------- .nv.constant4             --------------------------
	.section	.nv.constant4,"a",@progbits
	.align	8
	.align		8
.nv.constant4:
        /*0000*/ 	.dword	vprintf
	.align		8
        /*0008*/ 	.dword	$str


//--------------------- .text._Z8myKernelv        --------------------------
	.section	.text._Z8myKernelv,"ax",@progbits
	.align	128
        .global         _Z8myKernelv
        .type           _Z8myKernelv,@function
        .size           _Z8myKernelv,(.L_x_2 - _Z8myKernelv)
        .other          _Z8myKernelv,@"STO_CUDA_ENTRY STV_DEFAULT"
_Z8myKernelv:
.text._Z8myKernelv:
[----:B------:R-:W0:Y:S01]  /*0000*/  LDC R1, c[0x0][0x37c] ;  /* 0x0000df00ff017b82 */ /* 0x000e220000000800 */
[----:B------:R-:W-:Y:S01]  /*0010*/  MOV R0, 0x0 ;  /* 0x0000000000007802 */ /* 0x000fe20000000f00 */
[----:B------:R-:W1:Y:S01]  /*0020*/  LDCU.64 UR4, c[0x4][0x8] ;  /* 0x01000100ff0477ac */ /* 0x000e620008000a00 */
[----:B------:R-:W-:-:S05]  /*0030*/  CS2R R6, SRZ ;  /* 0x0000000000067805 */ /* 0x000fca000001ff00 */
[----:B------:R2:W3:Y:S01]  /*0040*/  LDC.64 R2, c[0x4][R0] ;  /* 0x0100000000027b82 */ /* 0x0004e20000000a00 */
[----:B-1----:R-:W-:Y:S02]  /*0050*/  IMAD.U32 R4, RZ, RZ, UR4 ;  /* 0x00000004ff047e24 */ /* 0x002fe4000f8e00ff */
[----:B--2---:R-:W-:-:S07]  /*0060*/  IMAD.U32 R5, RZ, RZ, UR5 ;  /* 0x00000005ff057e24 */ /* 0x004fce000f8e00ff */
[----:B------:R-:W-:-:S07]  /*0070*/  LEPC R20, `(.L_x_0) ;  /* 0x000000001014794e */ /* 0x000fce0000000000 */
[----:B0--3--:R-:W-:Y:S05]  /*0080*/  CALL.ABS.NOINC R2 ;  /* 0x0000000002007343 */ /* 0x009fea0003c00000 */
.L_x_0:
[----:B------:R-:W-:Y:S05]  /*0090*/  EXIT ;  /* 0x000000000000794d */ /* 0x000fea0003800000 */
.L_x_1:
[----:B------:R-:W-:-:S00]  /*00a0*/  BRA `(.L_x_1) ;  /* 0xfffffffc00fc7947 */ /* 0x000fc0000383ffff */
[----:B------:R-:W-:-:S00]  /*00b0*/  NOP ;  /* 0x0000000000007918 */ /* 0x000fc00000000000 */
        /* <DEDUP_REMOVED lines=12> */
.L_x_2:


//--------------------- .nv.global.init           --------------------------
	.section	.nv.global.init,"aw",@progbits
.nv.global.init:
	.type		$str,@object
	.size		$str,(.L_0 - $str)
$str:
        /*0000*/ 	.byte	0x48, 0x65, 0x6c, 0x6c, 0x6f, 0x20, 0x57, 0x6f, 0x72, 0x6c, 0x64, 0x21, 0x0a, 0x00
.L_0:


//--------------------- .nv.shared.reserved.0     --------------------------
	.section	.nv.shared.reserved.0,"aw",@nobits
	.weak		__nv_reservedSMEM_offset_0_alias
	.size		__nv_reservedSMEM_offset_0_alias, 0, 64
	.other		__nv_reservedSMEM_offset_0_alias,@"STO_CUDA_RESERVED_SHARED STV_DEFAULT"
__nv_reservedSMEM_offset_0_alias:
	.zero		0
	.zero		64


//--------------------- .nv.constant0._Z8myKernelv --------------------------
	.section	.nv.constant0._Z8myKernelv,"a",@progbits
	.sectionflags	@""
	.align	4
.nv.constant0._Z8myKernelv:
	.zero		896


//--------------------- SYMBOLS --------------------------

	.type		.nv.reservedSmem.offset0,@object
	.size		.nv.reservedSmem.offset0,0x4
	.type		vprintf,@function
